//
// Generated by NVIDIA NVVM Compiler
//
// Compiler Build ID: CL-36424714
// Cuda compilation tools, release 13.0, V13.0.88
// Based on NVVM 20.0.0
//

.version 9.0
.target sm_100
.address_size 64

	// .globl	_Z8mykernelPfPKfi

.visible .entry _Z8mykernelPfPKfi(
	.param .u64 .ptr .align 1 _Z8mykernelPfPKfi_param_0,
	.param .u64 .ptr .align 1 _Z8mykernelPfPKfi_param_1,
	.param .u32 _Z8mykernelPfPKfi_param_2
)
{


	ret;

}


// ===== COMPILED SASS (sm_100) =====

	.target	sm_100

	.elftype	@"ET_EXEC"


//--------------------- .note.nv.tkinfo           --------------------------
	.section	.note.nv.tkinfo,"",@"SHT_NOTE"
	.sectionflags	@"SHF_NOTE_NV_TKINFO"
	.tkinfo
        /*0018*/ 	.word	0x00000002
        /*0030*/ 	.string	""
        /*0030*/ 	.string	"ptxas"
        /*0030*/ 	.string	"Cuda compilation tools, release 13.0, V13.0.88"
        /*0030*/ 	.string	"Build cuda_13.0.r13.0/compiler.36424714_0"
        /*0030*/ 	.string	"-arch sm_100 -m 64 "



//--------------------- .note.nv.cuinfo           --------------------------
	.section	.note.nv.cuinfo,"",@"SHT_NOTE"
	.sectionflags	@"SHF_NOTE_NV_CUINFO"
        /*0018*/ 	.short	0x0002
        /*001a*/ 	.short	0x0064
        /*001c*/ 	.short	0x0082
	.zero		2


//--------------------- .nv.info                  --------------------------
	.section	.nv.info,"",@"SHT_CUDA_INFO"
	.align	4


	//----- nvinfo : EIATTR_REGCOUNT
	.align		4
        /*0000*/ 	.byte	0x04, 0x2f
        /*0002*/ 	.short	(.L_1 - .L_0)
	.align		4
.L_0:
        /*0004*/ 	.word	index@(_Z8mykernelPfPKfi)
        /*0008*/ 	.word	0x00000004


	//----- nvinfo : EIATTR_FRAME_SIZE
	.align		4
.L_1:
        /*000c*/ 	.byte	0x04, 0x11
        /*000e*/ 	.short	(.L_3 - .L_2)
	.align		4
.L_2:
        /*0010*/ 	.word	index@(_Z8mykernelPfPKfi)
        /*0014*/ 	.word	0x00000000


	//----- nvinfo : EIATTR_MIN_STACK_SIZE
	.align		4
.L_3:
        /*0018*/ 	.byte	0x04, 0x12
        /*001a*/ 	.short	(.L_5 - .L_4)
	.align		4
.L_4:
        /*001c*/ 	.word	index@(_Z8mykernelPfPKfi)
        /*0020*/ 	.word	0x00000000
.L_5:


//--------------------- .nv.compat                --------------------------
	.section	.nv.compat,"",@"SHT_CUDA_COMPAT_INFO"
	.align	4
        /*0000*/ 	.byte	0x02, 0x09, 0x00, 0x00, 0x02, 0x02, 0x01, 0x00, 0x02, 0x05, 0x05, 0x00, 0x03, 0x07, 0x01, 0x01
        /*0010*/ 	.byte	0x02, 0x03, 0x00, 0x00, 0x02, 0x06, 0x01, 0x00, 0x04, 0x0b, 0x08, 0x00, 0x09, 0x00, 0x00, 0x00
        /*0020*/ 	.byte	0x00, 0x00, 0x00, 0x00


//--------------------- .nv.info._Z8mykernelPfPKfi --------------------------
	.section	.nv.info._Z8mykernelPfPKfi,"",@"SHT_CUDA_INFO"
	.sectionflags	@""
	.align	4


	//----- nvinfo : EIATTR_CUDA_API_VERSION
	.align		4
        /*0000*/ 	.byte	0x04, 0x37
        /*0002*/ 	.short	(.L_7 - .L_6)
.L_6:
        /*0004*/ 	.word	0x00000082


	//----- nvinfo : EIATTR_KPARAM_INFO
	.align		4
.L_7:
        /*0008*/ 	.byte	0x04, 0x17
        /*000a*/ 	.short	(.L_9 - .L_8)
.L_8:
        /*000c*/ 	.word	0x00000000
        /*0010*/ 	.short	0x0002
        /*0012*/ 	.short	0x0010
        /*0014*/ 	.byte	0x00, 0xf0, 0x11, 0x00


	//----- nvinfo : EIATTR_KPARAM_INFO
	.align		4
.L_9:
        /*0018*/ 	.byte	0x04, 0x17
        /*001a*/ 	.short	(.L_11 - .L_10)
.L_10:
        /*001c*/ 	.word	0x00000000
        /*0020*/ 	.short	0x0001
        /*0022*/ 	.short	0x0008
        /*0024*/ 	.byte	0x00, 0xf5, 0x21, 0x00


	//----- nvinfo : EIATTR_KPARAM_INFO
	.align		4
.L_11:
        /*0028*/ 	.byte	0x04, 0x17
        /*002a*/ 	.short	(.L_13 - .L_12)
.L_12:
        /*002c*/ 	.word	0x00000000
        /*0030*/ 	.short	0x0000
        /*0032*/ 	.short	0x0000
        /*0034*/ 	.byte	0x00, 0xf5, 0x21, 0x00


	//----- nvinfo : EIATTR_SPARSE_MMA_MASK
	.align		4
.L_13:
        /*0038*/ 	.byte	0x03, 0x50
        /*003a*/ 	.short	0x0000


	//----- nvinfo : EIATTR_MAXREG_COUNT
	.align		4
        /*003c*/ 	.byte	0x03, 0x1b
        /*003e*/ 	.short	0x00ff


	//----- nvinfo : EIATTR_MERCURY_ISA_VERSION
	.align		4
        /*0040*/ 	.byte	0x03, 0x5f
        /*0042*/ 	.short	0x0101


	//----- nvinfo : EIATTR_VRC_CTA_INIT_COUNT
	.align		4
        /*0044*/ 	.byte	0x02, 0x4a
	.zero		1
	.zero		1


	//----- nvinfo : EIATTR_EXIT_INSTR_OFFSETS
	.align		4
        /*0048*/ 	.byte	0x04, 0x1c
        /*004a*/ 	.short	(.L_15 - .L_14)


	//   ....[0]....
.L_14:
        /*004c*/ 	.word	0x00000010


	//----- nvinfo : EIATTR_CBANK_PARAM_SIZE
	.align		4
.L_15:
        /*0050*/ 	.byte	0x03, 0x19
        /*0052*/ 	.short	0x0014


	//----- nvinfo : EIATTR_PARAM_CBANK
	.align		4
        /*0054*/ 	.byte	0x04, 0x0a
        /*0056*/ 	.short	(.L_17 - .L_16)
	.align		4
.L_16:
        /*0058*/ 	.word	index@(.nv.constant0._Z8mykernelPfPKfi)
        /*005c*/ 	.short	0x0380
        /*005e*/ 	.short	0x0014


	//----- nvinfo : EIATTR_SW_WAR
	.align		4
.L_17:
        /*0060*/ 	.byte	0x04, 0x36
        /*0062*/ 	.short	(.L_19 - .L_18)
.L_18:
        /*0064*/ 	.word	0x00000008
.L_19:


//--------------------- .nv.callgraph             --------------------------
	.section	.nv.callgraph,"",@"SHT_CUDA_CALLGRAPH"
	.align	4
	.sectionentsize	8
	.align		4
        /*0000*/ 	.word	0x00000000
	.align		4
        /*0004*/ 	.word	0xffffffff
	.align		4
        /*0008*/ 	.word	0x00000000
	.align		4
        /*000c*/ 	.word	0xfffffffe
	.align		4
        /*0010*/ 	.word	0x00000000
	.align		4
        /*0014*/ 	.word	0xfffffffd
	.align		4
        /*0018*/ 	.word	0x00000000
	.align		4
        /*001c*/ 	.word	0xfffffffc


//--------------------- .text._Z8mykernelPfPKfi   --------------------------
	.section	.text._Z8mykernelPfPKfi,"ax",@progbits
	.align	128
        .global         _Z8mykernelPfPKfi
        .type           _Z8mykernelPfPKfi,@function
        .size           _Z8mykernelPfPKfi,(.L_x_1 - _Z8mykernelPfPKfi)
        .other          _Z8mykernelPfPKfi,@"STO_CUDA_ENTRY STV_DEFAULT"
_Z8mykernelPfPKfi:
.text._Z8mykernelPfPKfi:
[----:B------:R-:W-:Y:S01]  /*0000*/  LDC R1, c[0x0][0x37c] ;  /* 0x0000df00ff017b82 */ /* 0x000fe20000000800 */
[----:B------:R-:W-:Y:S05]  /*0010*/  EXIT ;  /* 0x000000000000794d */ /* 0x000fea0003800000 */
.L_x_0:
[----:B------:R-:W-:-:S00]  /*0020*/  BRA `(.L_x_0) ;  /* 0xfffffffc00fc7947 */ /* 0x000fc0000383ffff */
[----:B------:R-:W-:-:S00]  /*0030*/  NOP ;  /* 0x0000000000007918 */ /* 0x000fc00000000000 */
        /* <DEDUP_REMOVED lines=12> */
.L_x_1:


//--------------------- .nv.shared.reserved.0     --------------------------
	.section	.nv.shared.reserved.0,"aw",@nobits
	.weak		__nv_reservedSMEM_offset_0_alias
	.size		__nv_reservedSMEM_offset_0_alias, 0, 64
	.other		__nv_reservedSMEM_offset_0_alias,@"STO_CUDA_RESERVED_SHARED STV_DEFAULT"
__nv_reservedSMEM_offset_0_alias:
	.zero		0
	.zero		64


//--------------------- .nv.constant0._Z8mykernelPfPKfi --------------------------
	.section	.nv.constant0._Z8mykernelPfPKfi,"a",@progbits
	.sectionflags	@""
	.align	4
.nv.constant0._Z8mykernelPfPKfi:
	.zero		916


//--------------------- SYMBOLS --------------------------

	.type		.nv.reservedSmem.offset0,@object
	.size		.nv.reservedSmem.offset0,0x4
